//
// Generated by NVIDIA NVVM Compiler
//
// Compiler Build ID: CL-36424714
// Cuda compilation tools, release 13.0, V13.0.88
// Based on NVVM 20.0.0
//

.version 9.0
.target sm_100
.address_size 64

	// .globl	_Z32tiled_stencil_plane_sweep_kernelPfS_
.const .align 4 .b8 d_c[28] = {0, 0, 128, 63, 0, 0, 128, 63, 0, 0, 128, 63, 0, 0, 128, 63, 0, 0, 128, 63, 0, 0, 128, 63, 0, 0, 128, 63};
// _ZZ32tiled_stencil_plane_sweep_kernelPfS_E4prev has been demoted
// _ZZ32tiled_stencil_plane_sweep_kernelPfS_E4curr has been demoted
// _ZZ32tiled_stencil_plane_sweep_kernelPfS_E4next has been demoted

.visible .entry _Z32tiled_stencil_plane_sweep_kernelPfS_(
	.param .u64 .ptr .align 1 _Z32tiled_stencil_plane_sweep_kernelPfS__param_0,
	.param .u64 .ptr .align 1 _Z32tiled_stencil_plane_sweep_kernelPfS__param_1
)
{
	.reg .pred 	%p<31>;
	.reg .b32 	%r<53>;
	.reg .b32 	%f<112>;
	.reg .b64 	%rd<33>;
	// demoted variable
	.shared .align 4 .b8 _ZZ32tiled_stencil_plane_sweep_kernelPfS_E4prev[256];
	// demoted variable
	.shared .align 4 .b8 _ZZ32tiled_stencil_plane_sweep_kernelPfS_E4curr[256];
	// demoted variable
	.shared .align 4 .b8 _ZZ32tiled_stencil_plane_sweep_kernelPfS_E4next[256];
	ld.param.u64 	%rd3, [_Z32tiled_stencil_plane_sweep_kernelPfS__param_0];
	ld.param.u64 	%rd4, [_Z32tiled_stencil_plane_sweep_kernelPfS__param_1];
	cvta.to.global.u64 	%rd1, %rd4;
	cvta.to.global.u64 	%rd2, %rd3;
	mov.u32 	%r17, %ctaid.x;
	mov.u32 	%r1, %tid.x;
	add.s32 	%r2, %r1, -1;
	mad.lo.s32 	%r3, %r17, 6, %r2;
	mov.u32 	%r18, %ctaid.y;
	mov.u32 	%r4, %tid.y;
	mad.lo.s32 	%r19, %r18, 6, %r4;
	add.s32 	%r5, %r19, -1;
	mov.u32 	%r21, %ctaid.z;
	mul.lo.s32 	%r7, %r21, 6;
	max.u32 	%r22, %r3, %r5;
	setp.lt.u32 	%p1, %r22, 500;
	setp.gt.u32 	%p6, %r22, 499;
	setp.eq.s32 	%p7, %r21, 0;
	setp.gt.u32 	%p8, %r21, 83;
	or.pred  	%p9, %p6, %p8;
	shl.b32 	%r23, %r4, 5;
	mov.u32 	%r24, _ZZ32tiled_stencil_plane_sweep_kernelPfS_E4prev;
	add.s32 	%r25, %r24, %r23;
	shl.b32 	%r26, %r1, 2;
	add.s32 	%r8, %r25, %r26;
	or.pred  	%p10, %p9, %p7;
	@%p10 bra 	$L__BB0_2;
	mad.lo.s32 	%r27, %r21, 1500000, %r3;
	mad.lo.s32 	%r28, %r5, 500, %r27;
	add.s32 	%r29, %r28, -250000;
	mul.wide.u32 	%rd5, %r29, 4;
	add.s64 	%rd6, %rd2, %rd5;
	ld.global.f32 	%f8, [%rd6];
	st.shared.f32 	[%r8], %f8;
$L__BB0_2:
	setp.lt.u32 	%p11, %r21, 84;
	and.pred  	%p2, %p11, %p1;
	mov.u32 	%r31, _ZZ32tiled_stencil_plane_sweep_kernelPfS_E4curr;
	add.s32 	%r32, %r31, %r23;
	add.s32 	%r9, %r32, %r26;
	not.pred 	%p12, %p2;
	@%p12 bra 	$L__BB0_4;
	mad.lo.s32 	%r34, %r21, 1500000, %r3;
	mad.lo.s32 	%r35, %r5, 500, %r34;
	mul.wide.u32 	%rd7, %r35, 4;
	add.s64 	%rd8, %rd2, %rd7;
	ld.global.f32 	%f9, [%rd8];
	st.shared.f32 	[%r9], %f9;
$L__BB0_4:
	mad.lo.s32 	%r10, %r5, 500, %r3;
	mov.u32 	%r38, _ZZ32tiled_stencil_plane_sweep_kernelPfS_E4next;
	add.s32 	%r39, %r38, %r23;
	add.s32 	%r11, %r39, %r26;
	setp.lt.u32 	%p13, %r2, 6;
	setp.ne.s32 	%p14, %r4, 0;
	setp.lt.u32 	%p15, %r4, 7;
	and.pred  	%p16, %p13, %p15;
	and.pred  	%p3, %p16, %p14;
	ld.const.f32 	%f1, [d_c];
	ld.const.f32 	%f2, [d_c+4];
	ld.const.f32 	%f3, [d_c+8];
	ld.const.f32 	%f4, [d_c+12];
	ld.const.f32 	%f5, [d_c+16];
	ld.const.f32 	%f6, [d_c+20];
	ld.const.f32 	%f7, [d_c+24];
	add.s32 	%r12, %r7, 1;
	@%p12 bra 	$L__BB0_6;
	mad.lo.s32 	%r41, %r12, 250000, %r10;
	mul.wide.u32 	%rd9, %r41, 4;
	add.s64 	%rd10, %rd2, %rd9;
	ld.global.f32 	%f10, [%rd10];
	st.shared.f32 	[%r11], %f10;
$L__BB0_6:
	bar.sync 	0;
	and.pred  	%p18, %p3, %p2;
	not.pred 	%p19, %p18;
	@%p19 bra 	$L__BB0_8;
	ld.shared.f32 	%f11, [%r9];
	ld.shared.f32 	%f12, [%r8];
	mul.f32 	%f13, %f2, %f12;
	fma.rn.f32 	%f14, %f1, %f11, %f13;
	ld.shared.f32 	%f15, [%r11];
	fma.rn.f32 	%f16, %f3, %f15, %f14;
	ld.shared.f32 	%f17, [%r9+-32];
	fma.rn.f32 	%f18, %f4, %f17, %f16;
	ld.shared.f32 	%f19, [%r9+32];
	fma.rn.f32 	%f20, %f5, %f19, %f18;
	ld.shared.f32 	%f21, [%r9+-4];
	fma.rn.f32 	%f22, %f6, %f21, %f20;
	ld.shared.f32 	%f23, [%r9+4];
	fma.rn.f32 	%f24, %f7, %f23, %f22;
	mad.lo.s32 	%r42, %r21, 1500000, %r10;
	mul.wide.u32 	%rd11, %r42, 4;
	add.s64 	%rd12, %rd1, %rd11;
	st.global.f32 	[%rd12], %f24;
$L__BB0_8:
	bar.sync 	0;
	ld.shared.f32 	%f25, [%r9];
	st.shared.f32 	[%r8], %f25;
	ld.shared.f32 	%f26, [%r11];
	st.shared.f32 	[%r9], %f26;
	add.s32 	%r13, %r7, 2;
	setp.lt.u32 	%p20, %r21, 83;
	and.pred  	%p4, %p1, %p20;
	not.pred 	%p21, %p4;
	@%p21 bra 	$L__BB0_10;
	mad.lo.s32 	%r43, %r13, 250000, %r10;
	mul.wide.u32 	%rd13, %r43, 4;
	add.s64 	%rd14, %rd2, %rd13;
	ld.global.f32 	%f27, [%rd14];
	st.shared.f32 	[%r11], %f27;
$L__BB0_10:
	bar.sync 	0;
	and.pred  	%p5, %p3, %p4;
	not.pred 	%p22, %p5;
	@%p22 bra 	$L__BB0_12;
	ld.shared.f32 	%f28, [%r9];
	ld.shared.f32 	%f29, [%r8];
	mul.f32 	%f30, %f2, %f29;
	fma.rn.f32 	%f31, %f1, %f28, %f30;
	ld.shared.f32 	%f32, [%r11];
	fma.rn.f32 	%f33, %f3, %f32, %f31;
	ld.shared.f32 	%f34, [%r9+-32];
	fma.rn.f32 	%f35, %f4, %f34, %f33;
	ld.shared.f32 	%f36, [%r9+32];
	fma.rn.f32 	%f37, %f5, %f36, %f35;
	ld.shared.f32 	%f38, [%r9+-4];
	fma.rn.f32 	%f39, %f6, %f38, %f37;
	ld.shared.f32 	%f40, [%r9+4];
	fma.rn.f32 	%f41, %f7, %f40, %f39;
	mad.lo.s32 	%r44, %r12, 250000, %r10;
	mul.wide.u32 	%rd15, %r44, 4;
	add.s64 	%rd16, %rd1, %rd15;
	st.global.f32 	[%rd16], %f41;
$L__BB0_12:
	bar.sync 	0;
	ld.shared.f32 	%f42, [%r9];
	st.shared.f32 	[%r8], %f42;
	ld.shared.f32 	%f43, [%r11];
	st.shared.f32 	[%r9], %f43;
	add.s32 	%r14, %r7, 3;
	@%p21 bra 	$L__BB0_14;
	mad.lo.s32 	%r45, %r14, 250000, %r10;
	mul.wide.u32 	%rd17, %r45, 4;
	add.s64 	%rd18, %rd2, %rd17;
	ld.global.f32 	%f44, [%rd18];
	st.shared.f32 	[%r11], %f44;
$L__BB0_14:
	bar.sync 	0;
	@%p22 bra 	$L__BB0_16;
	ld.shared.f32 	%f45, [%r9];
	ld.shared.f32 	%f46, [%r8];
	mul.f32 	%f47, %f2, %f46;
	fma.rn.f32 	%f48, %f1, %f45, %f47;
	ld.shared.f32 	%f49, [%r11];
	fma.rn.f32 	%f50, %f3, %f49, %f48;
	ld.shared.f32 	%f51, [%r9+-32];
	fma.rn.f32 	%f52, %f4, %f51, %f50;
	ld.shared.f32 	%f53, [%r9+32];
	fma.rn.f32 	%f54, %f5, %f53, %f52;
	ld.shared.f32 	%f55, [%r9+-4];
	fma.rn.f32 	%f56, %f6, %f55, %f54;
	ld.shared.f32 	%f57, [%r9+4];
	fma.rn.f32 	%f58, %f7, %f57, %f56;
	mad.lo.s32 	%r46, %r13, 250000, %r10;
	mul.wide.u32 	%rd19, %r46, 4;
	add.s64 	%rd20, %rd1, %rd19;
	st.global.f32 	[%rd20], %f58;
$L__BB0_16:
	bar.sync 	0;
	ld.shared.f32 	%f59, [%r9];
	st.shared.f32 	[%r8], %f59;
	ld.shared.f32 	%f60, [%r11];
	st.shared.f32 	[%r9], %f60;
	add.s32 	%r15, %r7, 4;
	@%p21 bra 	$L__BB0_18;
	mad.lo.s32 	%r47, %r15, 250000, %r10;
	mul.wide.u32 	%rd21, %r47, 4;
	add.s64 	%rd22, %rd2, %rd21;
	ld.global.f32 	%f61, [%rd22];
	st.shared.f32 	[%r11], %f61;
$L__BB0_18:
	bar.sync 	0;
	@%p22 bra 	$L__BB0_20;
	ld.shared.f32 	%f62, [%r9];
	ld.shared.f32 	%f63, [%r8];
	mul.f32 	%f64, %f2, %f63;
	fma.rn.f32 	%f65, %f1, %f62, %f64;
	ld.shared.f32 	%f66, [%r11];
	fma.rn.f32 	%f67, %f3, %f66, %f65;
	ld.shared.f32 	%f68, [%r9+-32];
	fma.rn.f32 	%f69, %f4, %f68, %f67;
	ld.shared.f32 	%f70, [%r9+32];
	fma.rn.f32 	%f71, %f5, %f70, %f69;
	ld.shared.f32 	%f72, [%r9+-4];
	fma.rn.f32 	%f73, %f6, %f72, %f71;
	ld.shared.f32 	%f74, [%r9+4];
	fma.rn.f32 	%f75, %f7, %f74, %f73;
	mad.lo.s32 	%r48, %r14, 250000, %r10;
	mul.wide.u32 	%rd23, %r48, 4;
	add.s64 	%rd24, %rd1, %rd23;
	st.global.f32 	[%rd24], %f75;
$L__BB0_20:
	bar.sync 	0;
	ld.shared.f32 	%f76, [%r9];
	st.shared.f32 	[%r8], %f76;
	ld.shared.f32 	%f77, [%r11];
	st.shared.f32 	[%r9], %f77;
	add.s32 	%r16, %r7, 5;
	@%p21 bra 	$L__BB0_22;
	mad.lo.s32 	%r49, %r16, 250000, %r10;
	mul.wide.u32 	%rd25, %r49, 4;
	add.s64 	%rd26, %rd2, %rd25;
	ld.global.f32 	%f78, [%rd26];
	st.shared.f32 	[%r11], %f78;
$L__BB0_22:
	bar.sync 	0;
	@%p22 bra 	$L__BB0_24;
	ld.shared.f32 	%f79, [%r9];
	ld.shared.f32 	%f80, [%r8];
	mul.f32 	%f81, %f2, %f80;
	fma.rn.f32 	%f82, %f1, %f79, %f81;
	ld.shared.f32 	%f83, [%r11];
	fma.rn.f32 	%f84, %f3, %f83, %f82;
	ld.shared.f32 	%f85, [%r9+-32];
	fma.rn.f32 	%f86, %f4, %f85, %f84;
	ld.shared.f32 	%f87, [%r9+32];
	fma.rn.f32 	%f88, %f5, %f87, %f86;
	ld.shared.f32 	%f89, [%r9+-4];
	fma.rn.f32 	%f90, %f6, %f89, %f88;
	ld.shared.f32 	%f91, [%r9+4];
	fma.rn.f32 	%f92, %f7, %f91, %f90;
	mad.lo.s32 	%r50, %r15, 250000, %r10;
	mul.wide.u32 	%rd27, %r50, 4;
	add.s64 	%rd28, %rd1, %rd27;
	st.global.f32 	[%rd28], %f92;
$L__BB0_24:
	bar.sync 	0;
	ld.shared.f32 	%f93, [%r9];
	st.shared.f32 	[%r8], %f93;
	ld.shared.f32 	%f94, [%r11];
	st.shared.f32 	[%r9], %f94;
	@%p21 bra 	$L__BB0_26;
	mad.lo.s32 	%r51, %r21, 1500000, %r10;
	mul.wide.u32 	%rd29, %r51, 4;
	add.s64 	%rd30, %rd2, %rd29;
	ld.global.f32 	%f95, [%rd30+6000000];
	st.shared.f32 	[%r11], %f95;
$L__BB0_26:
	bar.sync 	0;
	@%p22 bra 	$L__BB0_28;
	ld.shared.f32 	%f96, [%r9];
	ld.shared.f32 	%f97, [%r8];
	mul.f32 	%f98, %f2, %f97;
	fma.rn.f32 	%f99, %f1, %f96, %f98;
	ld.shared.f32 	%f100, [%r11];
	fma.rn.f32 	%f101, %f3, %f100, %f99;
	ld.shared.f32 	%f102, [%r9+-32];
	fma.rn.f32 	%f103, %f4, %f102, %f101;
	ld.shared.f32 	%f104, [%r9+32];
	fma.rn.f32 	%f105, %f5, %f104, %f103;
	ld.shared.f32 	%f106, [%r9+-4];
	fma.rn.f32 	%f107, %f6, %f106, %f105;
	ld.shared.f32 	%f108, [%r9+4];
	fma.rn.f32 	%f109, %f7, %f108, %f107;
	mad.lo.s32 	%r52, %r16, 250000, %r10;
	mul.wide.u32 	%rd31, %r52, 4;
	add.s64 	%rd32, %rd1, %rd31;
	st.global.f32 	[%rd32], %f109;
$L__BB0_28:
	bar.sync 	0;
	ld.shared.f32 	%f110, [%r9];
	st.shared.f32 	[%r8], %f110;
	ld.shared.f32 	%f111, [%r11];
	st.shared.f32 	[%r9], %f111;
	ret;

}


// ===== COMPILED SASS (sm_100) =====

	.target	sm_100

	.elftype	@"ET_EXEC"


//--------------------- .note.nv.tkinfo           --------------------------
	.section	.note.nv.tkinfo,"",@"SHT_NOTE"
	.sectionflags	@"SHF_NOTE_NV_TKINFO"
	.tkinfo
        /*0018*/ 	.word	0x00000002
        /*0030*/ 	.string	""
        /*0030*/ 	.string	"ptxas"
        /*0030*/ 	.string	"Cuda compilation tools, release 13.0, V13.0.88"
        /*0030*/ 	.string	"Build cuda_13.0.r13.0/compiler.36424714_0"
        /*0030*/ 	.string	"-arch sm_100 -m 64 "



//--------------------- .note.nv.cuinfo           --------------------------
	.section	.note.nv.cuinfo,"",@"SHT_NOTE"
	.sectionflags	@"SHF_NOTE_NV_CUINFO"
        /*0018*/ 	.short	0x0002
        /*001a*/ 	.short	0x0064
        /*001c*/ 	.short	0x0082
	.zero		2


//--------------------- .nv.info                  --------------------------
	.section	.nv.info,"",@"SHT_CUDA_INFO"
	.align	4


	//----- nvinfo : EIATTR_REGCOUNT
	.align		4
        /*0000*/ 	.byte	0x04, 0x2f
        /*0002*/ 	.short	(.L_2 - .L_1)
	.align		4
.L_1:
        /*0004*/ 	.word	index@(_Z32tiled_stencil_plane_sweep_kernelPfS_)
        /*0008*/ 	.word	0x0000001a


	//----- nvinfo : EIATTR_FRAME_SIZE
	.align		4
.L_2:
        /*000c*/ 	.byte	0x04, 0x11
        /*000e*/ 	.short	(.L_4 - .L_3)
	.align		4
.L_3:
        /*0010*/ 	.word	index@(_Z32tiled_stencil_plane_sweep_kernelPfS_)
        /*0014*/ 	.word	0x00000000


	//----- nvinfo : EIATTR_MIN_STACK_SIZE
	.align		4
.L_4:
        /*0018*/ 	.byte	0x04, 0x12
        /*001a*/ 	.short	(.L_6 - .L_5)
	.align		4
.L_5:
        /*001c*/ 	.word	index@(_Z32tiled_stencil_plane_sweep_kernelPfS_)
        /*0020*/ 	.word	0x00000000
.L_6:


//--------------------- .nv.compat                --------------------------
	.section	.nv.compat,"",@"SHT_CUDA_COMPAT_INFO"
	.align	4
        /*0000*/ 	.byte	0x02, 0x09, 0x00, 0x00, 0x02, 0x02, 0x01, 0x00, 0x02, 0x05, 0x05, 0x00, 0x03, 0x07, 0x01, 0x01
        /*0010*/ 	.byte	0x02, 0x03, 0x00, 0x00, 0x02, 0x06, 0x01, 0x00, 0x04, 0x0b, 0x08, 0x00, 0x09, 0x00, 0x00, 0x00
        /*0020*/ 	.byte	0x00, 0x00, 0x00, 0x00


//--------------------- .nv.info._Z32tiled_stencil_plane_sweep_kernelPfS_ --------------------------
	.section	.nv.info._Z32tiled_stencil_plane_sweep_kernelPfS_,"",@"SHT_CUDA_INFO"
	.sectionflags	@""
	.align	4


	//----- nvinfo : EIATTR_CUDA_API_VERSION
	.align		4
        /*0000*/ 	.byte	0x04, 0x37
        /*0002*/ 	.short	(.L_8 - .L_7)
.L_7:
        /*0004*/ 	.word	0x00000082


	//----- nvinfo : EIATTR_KPARAM_INFO
	.align		4
.L_8:
        /*0008*/ 	.byte	0x04, 0x17
        /*000a*/ 	.short	(.L_10 - .L_9)
.L_9:
        /*000c*/ 	.word	0x00000000
        /*0010*/ 	.short	0x0001
        /*0012*/ 	.short	0x0008
        /*0014*/ 	.byte	0x00, 0xf5, 0x21, 0x00


	//----- nvinfo : EIATTR_KPARAM_INFO
	.align		4
.L_10:
        /*0018*/ 	.byte	0x04, 0x17
        /*001a*/ 	.short	(.L_12 - .L_11)
.L_11:
        /*001c*/ 	.word	0x00000000
        /*0020*/ 	.short	0x0000
        /*0022*/ 	.short	0x0000
        /*0024*/ 	.byte	0x00, 0xf5, 0x21, 0x00


	//----- nvinfo : EIATTR_SPARSE_MMA_MASK
	.align		4
.L_12:
        /*0028*/ 	.byte	0x03, 0x50
        /*002a*/ 	.short	0x0000


	//----- nvinfo : EIATTR_MAXREG_COUNT
	.align		4
        /*002c*/ 	.byte	0x03, 0x1b
        /*002e*/ 	.short	0x00ff


	//----- nvinfo : EIATTR_NUM_BARRIERS
	.align		4
        /*0030*/ 	.byte	0x02, 0x4c
        /*0032*/ 	.byte	0x01
	.zero		1


	//----- nvinfo : EIATTR_MERCURY_ISA_VERSION
	.align		4
        /*0034*/ 	.byte	0x03, 0x5f
        /*0036*/ 	.short	0x0101


	//----- nvinfo : EIATTR_VRC_CTA_INIT_COUNT
	.align		4
        /*0038*/ 	.byte	0x02, 0x4a
	.zero		1
	.zero		1


	//----- nvinfo : EIATTR_EXIT_INSTR_OFFSETS
	.align		4
        /*003c*/ 	.byte	0x04, 0x1c
        /*003e*/ 	.short	(.L_14 - .L_13)


	//   ....[0]....
.L_13:
        /*0040*/ 	.word	0x00001190


	//----- nvinfo : EIATTR_CRS_STACK_SIZE
	.align		4
.L_14:
        /*0044*/ 	.byte	0x04, 0x1e
        /*0046*/ 	.short	(.L_16 - .L_15)
.L_15:
        /*0048*/ 	.word	0x00000000


	//----- nvinfo : EIATTR_CBANK_PARAM_SIZE
	.align		4
.L_16:
        /*004c*/ 	.byte	0x03, 0x19
        /*004e*/ 	.short	0x0010


	//----- nvinfo : EIATTR_PARAM_CBANK
	.align		4
        /*0050*/ 	.byte	0x04, 0x0a
        /*0052*/ 	.short	(.L_18 - .L_17)
	.align		4
.L_17:
        /*0054*/ 	.word	index@(.nv.constant0._Z32tiled_stencil_plane_sweep_kernelPfS_)
        /*0058*/ 	.short	0x0380
        /*005a*/ 	.short	0x0010


	//----- nvinfo : EIATTR_SW_WAR
	.align		4
.L_18:
        /*005c*/ 	.byte	0x04, 0x36
        /*005e*/ 	.short	(.L_20 - .L_19)
.L_19:
        /*0060*/ 	.word	0x00000008
.L_20:


//--------------------- .nv.callgraph             --------------------------
	.section	.nv.callgraph,"",@"SHT_CUDA_CALLGRAPH"
	.align	4
	.sectionentsize	8
	.align		4
        /*0000*/ 	.word	0x00000000
	.align		4
        /*0004*/ 	.word	0xffffffff
	.align		4
        /*0008*/ 	.word	0x00000000
	.align		4
        /*000c*/ 	.word	0xfffffffe
	.align		4
        /*0010*/ 	.word	0x00000000
	.align		4
        /*0014*/ 	.word	0xfffffffd
	.align		4
        /*0018*/ 	.word	0x00000000
	.align		4
        /*001c*/ 	.word	0xfffffffc


//--------------------- .nv.constant3             --------------------------
	.section	.nv.constant3,"a",@progbits
	.align	4
.nv.constant3:
	.type		d_c,@object
	.size		d_c,(.L_0 - d_c)
d_c:
        /*0000*/ 	.byte	0x00, 0x00, 0x80, 0x3f, 0x00, 0x00, 0x80, 0x3f, 0x00, 0x00, 0x80, 0x3f, 0x00, 0x00, 0x80, 0x3f
        /*0010*/ 	.byte	0x00, 0x00, 0x80, 0x3f, 0x00, 0x00, 0x80, 0x3f, 0x00, 0x00, 0x80, 0x3f
.L_0:


//--------------------- .text._Z32tiled_stencil_plane_sweep_kernelPfS_ --------------------------
	.section	.text._Z32tiled_stencil_plane_sweep_kernelPfS_,"ax",@progbits
	.align	128
        .global         _Z32tiled_stencil_plane_sweep_kernelPfS_
        .type           _Z32tiled_stencil_plane_sweep_kernelPfS_,@function
        .size           _Z32tiled_stencil_plane_sweep_kernelPfS_,(.L_x_23 - _Z32tiled_stencil_plane_sweep_kernelPfS_)
        .other          _Z32tiled_stencil_plane_sweep_kernelPfS_,@"STO_CUDA_ENTRY STV_DEFAULT"
_Z32tiled_stencil_plane_sweep_kernelPfS_:
.text._Z32tiled_stencil_plane_sweep_kernelPfS_:
[----:B------:R-:W-:Y:S01]  /*0000*/  LDC R1, c[0x0][0x37c] ;  /* 0x0000df00ff017b82 */ /* 0x000fe20000000800 */
[----:B------:R-:W0:Y:S01]  /*0010*/  S2R R10, SR_TID.X ;  /* 0x00000000000a7919 */ /* 0x000e220000002100 */
[----:B------:R-:W-:Y:S01]  /*0020*/  HFMA2 R16, -RZ, RZ, 0, 3.5762786865234375e-07 ;  /* 0x00000006ff107431 */ /* 0x000fe200000001ff */
[----:B------:R-:W1:Y:S01]  /*0030*/  LDCU.64 UR8, c[0x0][0x358] ;  /* 0x00006b00ff0877ac */ /* 0x000e620008000a00 */
[----:B------:R-:W2:Y:S01]  /*0040*/  S2R R2, SR_TID.Y ;  /* 0x0000000000027919 */ /* 0x000ea20000002200 */
[----:B------:R-:W2:Y:S01]  /*0050*/  S2R R5, SR_CTAID.Y ;  /* 0x0000000000057919 */ /* 0x000ea20000002600 */
[----:B------:R-:W3:Y:S01]  /*0060*/  S2R R7, SR_CTAID.X ;  /* 0x0000000000077919 */ /* 0x000ee20000002500 */
[----:B------:R-:W4:Y:S01]  /*0070*/  S2R R3, SR_CTAID.Z ;  /* 0x0000000000037919 */ /* 0x000f220000002700 */
[----:B0-----:R-:W-:Y:S01]  /*0080*/  IADD3 R4, PT, PT, R10, -0x1, RZ ;  /* 0xffffffff0a047810 */ /* 0x001fe20007ffe0ff */
[----:B--2---:R-:W-:-:S04]  /*0090*/  IMAD R5, R5, 0x6, R2 ;  /* 0x0000000605057824 */ /* 0x004fc800078e0202 */
[----:B---3--:R-:W-:Y:S01]  /*00a0*/  IMAD R0, R7, 0x6, R4 ;  /* 0x0000000607007824 */ /* 0x008fe200078e0204 */
[----:B------:R-:W-:Y:S02]  /*00b0*/  IADD3 R11, PT, PT, R5, -0x1, RZ ;  /* 0xffffffff050b7810 */ /* 0x000fe40007ffe0ff */
[----:B----4-:R-:W-:Y:S02]  /*00c0*/  ISETP.GT.U32.AND P0, PT, R3, 0x53, PT ;  /* 0x000000530300780c */ /* 0x010fe40003f04070 */
[----:B------:R-:W-:-:S04]  /*00d0*/  VIMNMX.U32 R5, PT, PT, R0, R11, !PT ;  /* 0x0000000b00057248 */ /* 0x000fc80007fe0000 */
[C---:B------:R-:W-:Y:S02]  /*00e0*/  ISETP.GT.U32.OR P1, PT, R5.reuse, 0x1f3, P0 ;  /* 0x000001f30500780c */ /* 0x040fe40000724470 */
[----:B------:R-:W-:Y:S01]  /*00f0*/  ISETP.GE.U32.AND P0, PT, R5, 0x1f4, PT ;  /* 0x000001f40500780c */ /* 0x000fe20003f06070 */
[C---:B------:R-:W-:Y:S01]  /*0100*/  IMAD R5, R3.reuse, R16, 0x1 ;  /* 0x0000000103057424 */ /* 0x040fe200078e0210 */
[C---:B------:R-:W-:Y:S02]  /*0110*/  ISETP.EQ.OR P1, PT, R3.reuse, RZ, P1 ;  /* 0x000000ff0300720c */ /* 0x040fe40000f22670 */
[----:B------:R-:W-:-:S11]  /*0120*/  ISETP.LT.U32.AND P3, PT, R3, 0x54, !P0 ;  /* 0x000000540300780c */ /* 0x000fd60004761070 */
[----:B------:R-:W0:Y:S01]  /*0130*/  @!P1 LDC.64 R12, c[0x0][0x380] ;  /* 0x0000e000ff0c9b82 */ /* 0x000e220000000a00 */
[C-C-:B------:R-:W-:Y:S02]  /*0140*/  @!P1 IMAD R14, R3.reuse, 0x16e360, R0.reuse ;  /* 0x0016e360030e9824 */ /* 0x140fe400078e0200 */
[----:B------:R-:W-:Y:S02]  /*0150*/  @P3 IMAD R16, R3, 0x16e360, R0 ;  /* 0x0016e36003103824 */ /* 0x000fe400078e0200 */
[C---:B------:R-:W-:Y:S02]  /*0160*/  @!P1 IMAD R14, R11.reuse, 0x1f4, R14 ;  /* 0x000001f40b0e9824 */ /* 0x040fe400078e020e */
[C---:B------:R-:W-:Y:S01]  /*0170*/  IMAD R0, R11.reuse, 0x1f4, R0 ;  /* 0x000001f40b007824 */ /* 0x040fe200078e0200 */
[----:B------:R-:W2:Y:S01]  /*0180*/  @P3 LDC.64 R8, c[0x0][0x380] ;  /* 0x0000e000ff083b82 */ /* 0x000ea20000000a00 */
[----:B------:R-:W-:Y:S01]  /*0190*/  @P3 IMAD R17, R11, 0x1f4, R16 ;  /* 0x000001f40b113824 */ /* 0x000fe200078e0210 */
[----:B------:R-:W-:Y:S01]  /*01a0*/  @!P1 IADD3 R15, PT, PT, R14, -0x3d090, RZ ;  /* 0xfffc2f700e0f9810 */ /* 0x000fe20007ffe0ff */
[----:B------:R-:W-:-:S05]  /*01b0*/  @P3 IMAD R11, R5, 0x3d090, R0 ;  /* 0x0003d090050b3824 */ /* 0x000fca00078e0200 */
[----:B------:R-:W3:Y:S01]  /*01c0*/  @P3 LDC.64 R6, c[0x0][0x380] ;  /* 0x0000e000ff063b82 */ /* 0x000ee20000000a00 */
[----:B0-----:R-:W-:-:S06]  /*01d0*/  @!P1 IMAD.WIDE.U32 R12, R15, 0x4, R12 ;  /* 0x000000040f0c9825 */ /* 0x001fcc00078e000c */
[----:B-1----:R-:W4:Y:S01]  /*01e0*/  @!P1 LDG.E R13, desc[UR8][R12.64] ;  /* 0x000000080c0d9981 */ /* 0x002f22000c1e1900 */
[----:B--2---:R-:W-:-:S04]  /*01f0*/  @P3 IMAD.WIDE.U32 R8, R17, 0x4, R8 ;  /* 0x0000000411083825 */ /* 0x004fc800078e0008 */
[----:B---3--:R-:W-:Y:S02]  /*0200*/  @P3 IMAD.WIDE.U32 R6, R11, 0x4, R6 ;  /* 0x000000040b063825 */ /* 0x008fe400078e0006 */
[----:B------:R0:W2:Y:S04]  /*0210*/  @P3 LDG.E R11, desc[UR8][R8.64] ;  /* 0x00000008080b3981 */ /* 0x0000a8000c1e1900 */
[----:B------:R1:W3:Y:S01]  /*0220*/  @P3 LDG.E R17, desc[UR8][R6.64] ;  /* 0x0000000806113981 */ /* 0x0002e2000c1e1900 */
[----:B------:R-:W5:Y:S01]  /*0230*/  S2UR UR6, SR_CgaCtaId ;  /* 0x00000000000679c3 */ /* 0x000f620000008800 */
[----:B------:R-:W-:Y:S01]  /*0240*/  ISETP.GE.U32.AND P2, PT, R2, 0x7, PT ;  /* 0x000000070200780c */ /* 0x000fe20003f46070 */
[----:B------:R-:W-:Y:S02]  /*0250*/  UMOV UR4, 0x400 ;  /* 0x0000040000047882 */ /* 0x000fe40000000000 */
[----:B------:R-:W-:Y:S01]  /*0260*/  UIADD3 UR5, UPT, UPT, UR4, 0x100, URZ ;  /* 0x0000010004057890 */ /* 0x000fe2000fffe0ff */
[----:B------:R-:W-:-:S04]  /*0270*/  ISETP.LT.U32.AND P2, PT, R4, 0x6, !P2 ;  /* 0x000000060400780c */ /* 0x000fc80005741070 */
[----:B------:R-:W-:-:S04]  /*0280*/  ISETP.NE.AND P2, PT, R2, RZ, P2 ;  /* 0x000000ff0200720c */ /* 0x000fc80001745270 */
[----:B------:R-:W-:Y:S01]  /*0290*/  PLOP3.LUT P4, PT, P2, P3, PT, 0x80, 0x8 ;  /* 0x000000000008781c */ /* 0x000fe20001787070 */
[----:B-----5:R-:W-:Y:S02]  /*02a0*/  ULEA UR7, UR6, UR4, 0x18 ;  /* 0x0000000406077291 */ /* 0x020fe4000f8ec0ff */
[----:B------:R-:W-:Y:S02]  /*02b0*/  UIADD3 UR4, UPT, UPT, UR4, 0x200, URZ ;  /* 0x0000020004047890 */ /* 0x000fe4000fffe0ff */
[----:B------:R-:W-:Y:S02]  /*02c0*/  ULEA UR5, UR6, UR5, 0x18 ;  /* 0x0000000506057291 */ /* 0x000fe4000f8ec0ff */
[----:B------:R-:W-:Y:S01]  /*02d0*/  ULEA UR4, UR6, UR4, 0x18 ;  /* 0x0000000406047291 */ /* 0x000fe2000f8ec0ff */
[----:B0-----:R-:W-:-:S03]  /*02e0*/  LEA R9, R2, UR7, 0x5 ;  /* 0x0000000702097c11 */ /* 0x001fc6000f8e28ff */
[C---:B-1----:R-:W-:Y:S02]  /*02f0*/  LEA R7, R2.reuse, UR5, 0x5 ;  /* 0x0000000502077c11 */ /* 0x042fe4000f8e28ff */
[----:B------:R-:W-:Y:S02]  /*0300*/  LEA R15, R2, UR4, 0x5 ;  /* 0x00000004020f7c11 */ /* 0x000fe4000f8e28ff */
[C---:B------:R-:W-:Y:S02]  /*0310*/  LEA R2, R10.reuse, R9, 0x2 ;  /* 0x000000090a027211 */ /* 0x040fe400078e10ff */
[C---:B------:R-:W-:Y:S02]  /*0320*/  LEA R4, R10.reuse, R7, 0x2 ;  /* 0x000000070a047211 */ /* 0x040fe400078e10ff */
[----:B------:R-:W-:Y:S01]  /*0330*/  LEA R6, R10, R15, 0x2 ;  /* 0x0000000f0a067211 */ /* 0x000fe200078e10ff */
[----:B------:R-:W-:Y:S01]  /*0340*/  BSSY.RECONVERGENT B0, `(.L_x_0) ;  /* 0x000001b000007945 */ /* 0x000fe20003800200 */
[----:B----4-:R0:W-:Y:S04]  /*0350*/  @!P1 STS [R2], R13 ;  /* 0x0000000d02009388 */ /* 0x0101e80000000800 */
[----:B--2---:R0:W-:Y:S04]  /*0360*/  @P3 STS [R4], R11 ;  /* 0x0000000b04003388 */ /* 0x0041e80000000800 */
[----:B---3--:R0:W-:Y:S01]  /*0370*/  @P3 STS [R6], R17 ;  /* 0x0000001106003388 */ /* 0x0081e20000000800 */
[----:B------:R-:W-:Y:S06]  /*0380*/  BAR.SYNC.DEFER_BLOCKING 0x0 ;  /* 0x0000000000007b1d */ /* 0x000fec0000010000 */
[----:B------:R-:W-:Y:S05]  /*0390*/  @!P4 BRA `(.L_x_1) ;  /* 0x000000000054c947 */ /* 0x000fea0003800000 */
[----:B------:R-:W1:Y:S01]  /*03a0*/  LDS R10, [R2] ;  /* 0x00000000020a7984 */ /* 0x000e620000000800 */
[----:B------:R-:W1:Y:S01]  /*03b0*/  LDCU.128 UR4, c[0x3][URZ] ;  /* 0x00c00000ff0477ac */ /* 0x000e620008000c00 */
[----:B------:R-:W2:Y:S01]  /*03c0*/  LDC.64 R8, c[0x0][0x388] ;  /* 0x0000e200ff087b82 */ /* 0x000ea20000000a00 */
[----:B0-----:R-:W-:Y:S01]  /*03d0*/  IMAD R11, R3, 0x16e360, R0 ;  /* 0x0016e360030b7824 */ /* 0x001fe200078e0200 */
[----:B------:R-:W0:Y:S01]  /*03e0*/  LDS R7, [R4] ;  /* 0x0000000004077984 */ /* 0x000e220000000800 */
[----:B------:R-:W3:Y:S03]  /*03f0*/  LDCU.64 UR10, c[0x3][0x10] ;  /* 0x00c00200ff0a77ac */ /* 0x000ee60008000a00 */
[----:B------:R-:W4:Y:S04]  /*0400*/  LDS R12, [R6] ;  /* 0x00000000060c7984 */ /* 0x000f280000000800 */
[----:B------:R-:W5:Y:S04]  /*0410*/  LDS R14, [R4+-0x20] ;  /* 0xffffe000040e7984 */ /* 0x000f680000000800 */
[----:B------:R-:W3:Y:S04]  /*0420*/  LDS R16, [R4+0x20] ;  /* 0x0000200004107984 */ /* 0x000ee80000000800 */
[----:B------:R-:W3:Y:S04]  /*0430*/  LDS R18, [R4+-0x4] ;  /* 0xfffffc0004127984 */ /* 0x000ee80000000800 */
[----:B------:R-:W3:Y:S01]  /*0440*/  LDS R20, [R4+0x4] ;  /* 0x0000040004147984 */ /* 0x000ee20000000800 */
[----:B--2---:R-:W-:-:S04]  /*0450*/  IMAD.WIDE.U32 R8, R11, 0x4, R8 ;  /* 0x000000040b087825 */ /* 0x004fc800078e0008 */
[----:B-1----:R-:W-:-:S04]  /*0460*/  FMUL R10, R10, UR5 ;  /* 0x000000050a0a7c20 */ /* 0x002fc80008400000 */
[----:B0-----:R-:W-:Y:S01]  /*0470*/  FFMA R7, R7, UR4, R10 ;  /* 0x0000000407077c23 */ /* 0x001fe2000800000a */
[----:B------:R-:W0:Y:S03]  /*0480*/  LDCU UR4, c[0x3][0x18] ;  /* 0x00c00300ff0477ac */ /* 0x000e260008000800 */
[----:B----4-:R-:W-:-:S04]  /*0490*/  FFMA R7, R12, UR6, R7 ;  /* 0x000000060c077c23 */ /* 0x010fc80008000007 */
[----:B-----5:R-:W-:-:S04]  /*04a0*/  FFMA R7, R14, UR7, R7 ;  /* 0x000000070e077c23 */ /* 0x020fc80008000007 */
[----:B---3--:R-:W-:-:S04]  /*04b0*/  FFMA R7, R16, UR10, R7 ;  /* 0x0000000a10077c23 */ /* 0x008fc80008000007 */
[----:B------:R-:W-:-:S04]  /*04c0*/  FFMA R7, R18, UR11, R7 ;  /* 0x0000000b12077c23 */ /* 0x000fc80008000007 */
[----:B0-----:R-:W-:-:S05]  /*04d0*/  FFMA R7, R20, UR4, R7 ;  /* 0x0000000414077c23 */ /* 0x001fca0008000007 */
[----:B------:R1:W-:Y:S02]  /*04e0*/  STG.E desc[UR8][R8.64], R7 ;  /* 0x0000000708007986 */ /* 0x0003e4000c101908 */
.L_x_1:
[----:B------:R-:W-:Y:S05]  /*04f0*/  BSYNC.RECONVERGENT B0 ;  /* 0x0000000000007941 */ /* 0x000fea0003800200 */
.L_x_0:
[----:B------:R-:W-:Y:S01]  /*0500*/  BAR.SYNC.DEFER_BLOCKING 0x0 ;  /* 0x0000000000007b1d */ /* 0x000fe20000010000 */
[----:B------:R-:W-:Y:S02]  /*0510*/  ISETP.LT.U32.AND P0, PT, R3, 0x53, !P0 ;  /* 0x000000530300780c */ /* 0x000fe40004701070 */
[----:B-1----:R-:W-:Y:S02]  /*0520*/  IADD3 R7, PT, PT, R5, 0x1, RZ ;  /* 0x0000000105077810 */ /* 0x002fe40007ffe0ff */
[----:B------:R-:W-:Y:S01]  /*0530*/  PLOP3.LUT P2, PT, P2, P0, PT, 0x80, 0x8 ;  /* 0x000000000008781c */ /* 0x000fe20001741070 */
[----:B------:R-:W-:Y:S01]  /*0540*/  BSSY.RECONVERGENT B0, `(.L_x_2) ;  /* 0x000000b000007945 */ /* 0x000fe20003800200 */
[----:B------:R-:W1:Y:S04]  /*0550*/  LDS R9, [R4] ;  /* 0x0000000004097984 */ /* 0x000e680000000800 */
[----:B-1----:R-:W-:Y:S04]  /*0560*/  STS [R2], R9 ;  /* 0x0000000902007388 */ /* 0x002fe80000000800 */
[----:B0-----:R-:W0:Y:S04]  /*0570*/  LDS R11, [R6] ;  /* 0x00000000060b7984 */ /* 0x001e280000000800 */
[----:B0-----:R0:W-:Y:S01]  /*0580*/  STS [R4], R11 ;  /* 0x0000000b04007388 */ /* 0x0011e20000000800 */
[----:B------:R-:W-:Y:S05]  /*0590*/  @!P0 BRA `(.L_x_3) ;  /* 0x0000000000148947 */ /* 0x000fea0003800000 */
[----:B------:R-:W1:Y:S01]  /*05a0*/  LDC.64 R8, c[0x0][0x380] ;  /* 0x0000e000ff087b82 */ /* 0x000e620000000a00 */
[----:B0-----:R-:W-:-:S04]  /*05b0*/  IMAD R11, R7, 0x3d090, R0 ;  /* 0x0003d090070b7824 */ /* 0x001fc800078e0200 */
[----:B-1----:R-:W-:-:S06]  /*05c0*/  IMAD.WIDE.U32 R8, R11, 0x4, R8 ;  /* 0x000000040b087825 */ /* 0x002fcc00078e0008 */
[----:B------:R-:W2:Y:S04]  /*05d0*/  LDG.E R9, desc[UR8][R8.64] ;  /* 0x0000000808097981 */ /* 0x000ea8000c1e1900 */
[----:B--2---:R1:W-:Y:S02]  /*05e0*/  STS [R6], R9 ;  /* 0x0000000906007388 */ /* 0x0043e40000000800 */
.L_x_3:
[----:B------:R-:W-:Y:S05]  /*05f0*/  BSYNC.RECONVERGENT B0 ;  /* 0x0000000000007941 */ /* 0x000fea0003800200 */
.L_x_2:
[----:B------:R-:W-:Y:S06]  /*0600*/  BAR.SYNC.DEFER_BLOCKING 0x0 ;  /* 0x0000000000007b1d */ /* 0x000fec0000010000 */
[----:B------:R-:W-:Y:S04]  /*0610*/  BSSY.RECONVERGENT B0, `(.L_x_4) ;  /* 0x0000017000007945 */ /* 0x000fe80003800200 */
[----:B------:R-:W-:Y:S05]  /*0620*/  @!P2 BRA `(.L_x_5) ;  /* 0x000000000054a947 */ /* 0x000fea0003800000 */
[----:B0-----:R-:W0:Y:S01]  /*0630*/  LDS R11, [R2] ;  /* 0x00000000020b7984 */ /* 0x001e220000000800 */
[----:B------:R-:W0:Y:S01]  /*0640*/  LDCU.128 UR4, c[0x3][URZ] ;  /* 0x00c00000ff0477ac */ /* 0x000e220008000c00 */
[----:B-1----:R-:W1:Y:S02]  /*0650*/  LDC.64 R8, c[0x0][0x388] ;  /* 0x0000e200ff087b82 */ /* 0x002e640000000a00 */
[----:B------:R-:W2:Y:S01]  /*0660*/  LDS R10, [R4] ;  /* 0x00000000040a7984 */ /* 0x000ea20000000800 */
[----:B------:R-:W3:Y:S03]  /*0670*/  LDCU.64 UR10, c[0x3][0x10] ;  /* 0x00c00200ff0a77ac */ /* 0x000ee60008000a00 */
[----:B------:R-:W4:Y:S04]  /*0680*/  LDS R13, [R6] ;  /* 0x00000000060d7984 */ /* 0x000f280000000800 */
[----:B------:R-:W5:Y:S04]  /*0690*/  LDS R15, [R4+-0x20] ;  /* 0xffffe000040f7984 */ /* 0x000f680000000800 */
[----:B------:R-:W3:Y:S04]  /*06a0*/  LDS R17, [R4+0x20] ;  /* 0x0000200004117984 */ /* 0x000ee80000000800 */
[----:B------:R-:W3:Y:S04]  /*06b0*/  LDS R19, [R4+-0x4] ;  /* 0xfffffc0004137984 */ /* 0x000ee80000000800 */
[----:B------:R-:W3:Y:S01]  /*06c0*/  LDS R21, [R4+0x4] ;  /* 0x0000040004157984 */ /* 0x000ee20000000800 */
[----:B0-----:R-:W-:-:S04]  /*06d0*/  FMUL R11, R11, UR5 ;  /* 0x000000050b0b7c20 */ /* 0x001fc80008400000 */
[----:B--2---:R-:W-:Y:S01]  /*06e0*/  FFMA R10, R10, UR4, R11 ;  /* 0x000000040a0a7c23 */ /* 0x004fe2000800000b */
[----:B------:R-:W0:Y:S01]  /*06f0*/  LDCU UR4, c[0x3][0x18] ;  /* 0x00c00300ff0477ac */ /* 0x000e220008000800 */
[----:B------:R-:W-:Y:S02]  /*0700*/  IMAD R11, R5, 0x3d090, R0 ;  /* 0x0003d090050b7824 */ /* 0x000fe400078e0200 */
[----:B----4-:R-:W-:Y:S02]  /*0710*/  FFMA R10, R13, UR6, R10 ;  /* 0x000000060d0a7c23 */ /* 0x010fe4000800000a */
[----:B-1----:R-:W-:-:S04]  /*0720*/  IMAD.WIDE.U32 R8, R11, 0x4, R8 ;  /* 0x000000040b087825 */ /* 0x002fc800078e0008 */
[----:B-----5:R-:W-:-:S04]  /*0730*/  FFMA R10, R15, UR7, R10 ;  /* 0x000000070f0a7c23 */ /* 0x020fc8000800000a */
[----:B---3--:R-:W-:-:S04]  /*0740*/  FFMA R10, R17, UR10, R10 ;  /* 0x0000000a110a7c23 */ /* 0x008fc8000800000a */
[----:B------:R-:W-:-:S04]  /*0750*/  FFMA R10, R19, UR11, R10 ;  /* 0x0000000b130a7c23 */ /* 0x000fc8000800000a */
[----:B0-----:R-:W-:-:S05]  /*0760*/  FFMA R21, R21, UR4, R10 ;  /* 0x0000000415157c23 */ /* 0x001fca000800000a */
[----:B------:R2:W-:Y:S02]  /*0770*/  STG.E desc[UR8][R8.64], R21 ;  /* 0x0000001508007986 */ /* 0x0005e4000c101908 */
.L_x_5:
[----:B------:R-:W-:Y:S05]  /*0780*/  BSYNC.RECONVERGENT B0 ;  /* 0x0000000000007941 */ /* 0x000fea0003800200 */
.L_x_4:
[----:B------:R-:W-:Y:S01]  /*0790*/  BAR.SYNC.DEFER_BLOCKING 0x0 ;  /* 0x0000000000007b1d */ /* 0x000fe20000010000 */
[----:B-12---:R-:W-:-:S05]  /*07a0*/  IADD3 R9, PT, PT, R5, 0x2, RZ ;  /* 0x0000000205097810 */ /* 0x006fca0007ffe0ff */
[----:B------:R-:W-:Y:S01]  /*07b0*/  BSSY.RECONVERGENT B0, `(.L_x_6) ;  /* 0x000000b000007945 */ /* 0x000fe20003800200 */
[----:B0-----:R-:W0:Y:S04]  /*07c0*/  LDS R11, [R4] ;  /* 0x00000000040b7984 */ /* 0x001e280000000800 */
[----:B0-----:R-:W-:Y:S04]  /*07d0*/  STS [R2], R11 ;  /* 0x0000000b02007388 */ /* 0x001fe80000000800 */
[----:B------:R-:W0:Y:S04]  /*07e0*/  LDS R13, [R6] ;  /* 0x00000000060d7984 */ /* 0x000e280000000800 */
[----:B0-----:R0:W-:Y:S01]  /*07f0*/  STS [R4], R13 ;  /* 0x0000000d04007388 */ /* 0x0011e20000000800 */
[----:B------:R-:W-:Y:S05]  /*0800*/  @!P0 BRA `(.L_x_7) ;  /* 0x0000000000148947 */ /* 0x000fea0003800000 */
[----:B------:R-:W1:Y:S01]  /*0810*/  LDC.64 R10, c[0x0][0x380] ;  /* 0x0000e000ff0a7b82 */ /* 0x000e620000000a00 */
[----:B0-----:R-:W-:-:S04]  /*0820*/  IMAD R13, R9, 0x3d090, R0 ;  /* 0x0003d090090d7824 */ /* 0x001fc800078e0200 */
[----:B-1----:R-:W-:-:S06]  /*0830*/  IMAD.WIDE.U32 R10, R13, 0x4, R10 ;  /* 0x000000040d0a7825 */ /* 0x002fcc00078e000a */
[----:B------:R-:W2:Y:S04]  /*0840*/  LDG.E R11, desc[UR8][R10.64] ;  /* 0x000000080a0b7981 */ /* 0x000ea8000c1e1900 */
[----:B--2---:R1:W-:Y:S02]  /*0850*/  STS [R6], R11 ;  /* 0x0000000b06007388 */ /* 0x0043e40000000800 */
.L_x_7:
[----:B------:R-:W-:Y:S05]  /*0860*/  BSYNC.RECONVERGENT B0 ;  /* 0x0000000000007941 */ /* 0x000fea0003800200 */
.L_x_6:
[----:B------:R-:W-:Y:S06]  /*0870*/  BAR.SYNC.DEFER_BLOCKING 0x0 ;  /* 0x0000000000007b1d */ /* 0x000fec0000010000 */
[----:B------:R-:W-:Y:S04]  /*0880*/  BSSY.RECONVERGENT B0, `(.L_x_8) ;  /* 0x0000017000007945 */ /* 0x000fe80003800200 */
[----:B------:R-:W-:Y:S05]  /*0890*/  @!P2 BRA `(.L_x_9) ;  /* 0x000000000054a947 */ /* 0x000fea0003800000 */
[----:B------:R-:W0:Y:S01]  /*08a0*/  LDS R12, [R2] ;  /* 0x00000000020c7984 */ /* 0x000e220000000800 */
[----:B------:R-:W0:Y:S01]  /*08b0*/  LDCU.128 UR4, c[0x3][URZ] ;  /* 0x00c00000ff0477ac */ /* 0x000e220008000c00 */
[----:B-1----:R-:W1:Y:S01]  /*08c0*/  LDC.64 R10, c[0x0][0x388] ;  /* 0x0000e200ff0a7b82 */ /* 0x002e620000000a00 */
[----:B------:R-:W-:Y:S01]  /*08d0*/  IMAD R7, R7, 0x3d090, R0 ;  /* 0x0003d09007077824 */ /* 0x000fe200078e0200 */
[----:B------:R-:W2:Y:S01]  /*08e0*/  LDS R8, [R4] ;  /* 0x0000000004087984 */ /* 0x000ea20000000800 */
[----:B------:R-:W3:Y:S03]  /*08f0*/  LDCU.64 UR10, c[0x3][0x10] ;  /* 0x00c00200ff0a77ac */ /* 0x000ee60008000a00 */
[----:B------:R-:W4:Y:S04]  /*0900*/  LDS R15, [R6] ;  /* 0x00000000060f7984 */ /* 0x000f280000000800 */
[----:B------:R-:W5:Y:S04]  /*0910*/  LDS R17, [R4+-0x20] ;  /* 0xffffe00004117984 */ /* 0x000f680000000800 */
[----:B------:R-:W3:Y:S04]  /*0920*/  LDS R19, [R4+0x20] ;  /* 0x0000200004137984 */ /* 0x000ee80000000800 */
[----:B------:R-:W3:Y:S04]  /*0930*/  LDS R21, [R4+-0x4] ;  /* 0xfffffc0004157984 */ /* 0x000ee80000000800 */
[----:B------:R-:W3:Y:S01]  /*0940*/  LDS R23, [R4+0x4] ;  /* 0x0000040004177984 */ /* 0x000ee20000000800 */
[----:B-1----:R-:W-:-:S04]  /*0950*/  IMAD.WIDE.U32 R10, R7, 0x4, R10 ;  /* 0x00000004070a7825 */ /* 0x002fc800078e000a */
[----:B0-----:R-:W-:-:S04]  /*0960*/  FMUL R13, R12, UR5 ;  /* 0x000000050c0d7c20 */ /* 0x001fc80008400000 */
[----:B--2---:R-:W-:Y:S01]  /*0970*/  FFMA R8, R8, UR4, R13 ;  /* 0x0000000408087c23 */ /* 0x004fe2000800000d */
[----:B------:R-:W0:Y:S03]  /*0980*/  LDCU UR4, c[0x3][0x18] ;  /* 0x00c00300ff0477ac */ /* 0x000e260008000800 */
[----:B----4-:R-:W-:-:S04]  /*0990*/  FFMA R8, R15, UR6, R8 ;  /* 0x000000060f087c23 */ /* 0x010fc80008000008 */
[----:B-----5:R-:W-:-:S04]  /*09a0*/  FFMA R8, R17, UR7, R8 ;  /* 0x0000000711087c23 */ /* 0x020fc80008000008 */
[----:B---3--:R-:W-:-:S04]  /*09b0*/  FFMA R8, R19, UR10, R8 ;  /* 0x0000000a13087c23 */ /* 0x008fc80008000008 */
[----:B------:R-:W-:-:S04]  /*09c0*/  FFMA R8, R21, UR11, R8 ;  /* 0x0000000b15087c23 */ /* 0x000fc80008000008 */
[----:B0-----:R-:W-:-:S05]  /*09d0*/  FFMA R23, R23, UR4, R8 ;  /* 0x0000000417177c23 */ /* 0x001fca0008000008 */
[----:B------:R2:W-:Y:S02]  /*09e0*/  STG.E desc[UR8][R10.64], R23 ;  /* 0x000000170a007986 */ /* 0x0005e4000c101908 */
.L_x_9:
[----:B------:R-:W-:Y:S05]  /*09f0*/  BSYNC.RECONVERGENT B0 ;  /* 0x0000000000007941 */ /* 0x000fea0003800200 */
.L_x_8:
[----:B------:R-:W-:Y:S01]  /*0a00*/  BAR.SYNC.DEFER_BLOCKING 0x0 ;  /* 0x0000000000007b1d */ /* 0x000fe20000010000 */
[----:B------:R-:W-:-:S05]  /*0a10*/  IADD3 R7, PT, PT, R5, 0x3, RZ ;  /* 0x0000000305077810 */ /* 0x000fca0007ffe0ff */
[----:B------:R-:W-:Y:S01]  /*0a20*/  BSSY.RECONVERGENT B0, `(.L_x_10) ;  /* 0x000000b000007945 */ /* 0x000fe20003800200 */
[----:B-12---:R-:W1:Y:S04]  /*0a30*/  LDS R11, [R4] ;  /* 0x00000000040b7984 */ /* 0x006e680000000800 */
        /* <DEDUP_REMOVED lines=9> */
.L_x_11:
[----:B------:R-:W-:Y:S05]  /*0ad0*/  BSYNC.RECONVERGENT B0 ;  /* 0x0000000000007941 */ /* 0x000fea0003800200 */
.L_x_10:
        /* <DEDUP_REMOVED lines=24> */
.L_x_13:
[----:B------:R-:W-:Y:S05]  /*0c60*/  BSYNC.RECONVERGENT B0 ;  /* 0x0000000000007941 */ /* 0x000fea0003800200 */
.L_x_12:
[----:B------:R-:W-:Y:S01]  /*0c70*/  BAR.SYNC.DEFER_BLOCKING 0x0 ;  /* 0x0000000000007b1d */ /* 0x000fe20000010000 */
[----:B------:R-:W-:-:S05]  /*0c80*/  IADD3 R5, PT, PT, R5, 0x4, RZ ;  /* 0x0000000405057810 */ /* 0x000fca0007ffe0ff */
[----:B------:R-:W-:Y:S01]  /*0c90*/  BSSY.RECONVERGENT B0, `(.L_x_14) ;  /* 0x000000b000007945 */ /* 0x000fe20003800200 */
[----:B------:R-:W3:Y:S04]  /*0ca0*/  LDS R9, [R4] ;  /* 0x0000000004097984 */ /* 0x000ee80000000800 */
[----:B---3--:R-:W-:Y:S04]  /*0cb0*/  STS [R2], R9 ;  /* 0x0000000902007388 */ /* 0x008fe80000000800 */
[----:B-12---:R-:W1:Y:S04]  /*0cc0*/  LDS R11, [R6] ;  /* 0x00000000060b7984 */ /* 0x006e680000000800 */
[----:B-1----:R1:W-:Y:S01]  /*0cd0*/  STS [R4], R11 ;  /* 0x0000000b04007388 */ /* 0x0023e20000000800 */
[----:B------:R-:W-:Y:S05]  /*0ce0*/  @!P0 BRA `(.L_x_15) ;  /* 0x0000000000148947 */ /* 0x000fea0003800000 */
[----:B------:R-:W2:Y:S01]  /*0cf0*/  LDC.64 R8, c[0x0][0x380] ;  /* 0x0000e000ff087b82 */ /* 0x000ea20000000a00 */
[----:B-1----:R-:W-:-:S04]  /*0d00*/  IMAD R11, R5, 0x3d090, R0 ;  /* 0x0003d090050b7824 */ /* 0x002fc800078e0200 */
[----:B--2---:R-:W-:-:S06]  /*0d10*/  IMAD.WIDE.U32 R8, R11, 0x4, R8 ;  /* 0x000000040b087825 */ /* 0x004fcc00078e0008 */
[----:B------:R-:W2:Y:S04]  /*0d20*/  LDG.E R9, desc[UR8][R8.64] ;  /* 0x0000000808097981 */ /* 0x000ea8000c1e1900 */
[----:B--2---:R2:W-:Y:S02]  /*0d30*/  STS [R6], R9 ;  /* 0x0000000906007388 */ /* 0x0045e40000000800 */
.L_x_15:
[----:B------:R-:W-:Y:S05]  /*0d40*/  BSYNC.RECONVERGENT B0 ;  /* 0x0000000000007941 */ /* 0x000fea0003800200 */
.L_x_14:
[----:B------:R-:W-:Y:S06]  /*0d50*/  BAR.SYNC.DEFER_BLOCKING 0x0 ;  /* 0x0000000000007b1d */ /* 0x000fec0000010000 */
[----:B------:R-:W-:Y:S04]  /*0d60*/  BSSY.RECONVERGENT B0, `(.L_x_16) ;  /* 0x0000017000007945 */ /* 0x000fe80003800200 */
[----:B------:R-:W-:Y:S05]  /*0d70*/  @!P2 BRA `(.L_x_17) ;  /* 0x000000000054a947 */ /* 0x000fea0003800000 */
[----:B-1----:R-:W1:Y:S01]  /*0d80*/  LDS R11, [R2] ;  /* 0x00000000020b7984 */ /* 0x002e620000000800 */
[----:B------:R-:W1:Y:S01]  /*0d90*/  LDCU.128 UR4, c[0x3][URZ] ;  /* 0x00c00000ff0477ac */ /* 0x000e620008000c00 */
[----:B--2---:R-:W2:Y:S01]  /*0da0*/  LDC.64 R8, c[0x0][0x388] ;  /* 0x0000e200ff087b82 */ /* 0x004ea20000000a00 */
[----:B------:R-:W-:Y:S01]  /*0db0*/  IMAD R7, R7, 0x3d090, R0 ;  /* 0x0003d09007077824 */ /* 0x000fe200078e0200 */
[----:B------:R-:W3:Y:S01]  /*0dc0*/  LDS R10, [R4] ;  /* 0x00000000040a7984 */ /* 0x000ee20000000800 */
[----:B------:R-:W4:Y:S03]  /*0dd0*/  LDCU.64 UR10, c[0x3][0x10] ;  /* 0x00c00200ff0a77ac */ /* 0x000f260008000a00 */
[----:B0-----:R-:W0:Y:S04]  /*0de0*/  LDS R13, [R6] ;  /* 0x00000000060d7984 */ /* 0x001e280000000800 */
[----:B------:R-:W5:Y:S04]  /*0df0*/  LDS R15, [R4+-0x20] ;  /* 0xffffe000040f7984 */ /* 0x000f680000000800 */
[----:B------:R-:W4:Y:S04]  /*0e00*/  LDS R17, [R4+0x20] ;  /* 0x0000200004117984 */ /* 0x000f280000000800 */
[----:B------:R-:W4:Y:S04]  /*0e10*/  LDS R19, [R4+-0x4] ;  /* 0xfffffc0004137984 */ /* 0x000f280000000800 */
[----:B------:R-:W4:Y:S01]  /*0e20*/  LDS R21, [R4+0x4] ;  /* 0x0000040004157984 */ /* 0x000f220000000800 */
[----:B--2---:R-:W-:-:S04]  /*0e30*/  IMAD.WIDE.U32 R8, R7, 0x4, R8 ;  /* 0x0000000407087825 */ /* 0x004fc800078e0008 */
[----:B-1----:R-:W-:-:S04]  /*0e40*/  FMUL R11, R11, UR5 ;  /* 0x000000050b0b7c20 */ /* 0x002fc80008400000 */
[----:B---3--:R-:W-:Y:S01]  /*0e50*/  FFMA R10, R10, UR4, R11 ;  /* 0x000000040a0a7c23 */ /* 0x008fe2000800000b */
[----:B------:R-:W1:Y:S03]  /*0e60*/  LDCU UR4, c[0x3][0x18] ;  /* 0x00c00300ff0477ac */ /* 0x000e660008000800 */
[----:B0-----:R-:W-:-:S04]  /*0e70*/  FFMA R10, R13, UR6, R10 ;  /* 0x000000060d0a7c23 */ /* 0x001fc8000800000a */
[----:B-----5:R-:W-:-:S04]  /*0e80*/  FFMA R10, R15, UR7, R10 ;  /* 0x000000070f0a7c23 */ /* 0x020fc8000800000a */
[----:B----4-:R-:W-:-:S04]  /*0e90*/  FFMA R10, R17, UR10, R10 ;  /* 0x0000000a110a7c23 */ /* 0x010fc8000800000a */
[----:B------:R-:W-:-:S04]  /*0ea0*/  FFMA R10, R19, UR11, R10 ;  /* 0x0000000b130a7c23 */ /* 0x000fc8000800000a */
[----:B-1----:R-:W-:-:S05]  /*0eb0*/  FFMA R21, R21, UR4, R10 ;  /* 0x0000000415157c23 */ /* 0x002fca000800000a */
[----:B------:R3:W-:Y:S02]  /*0ec0*/  STG.E desc[UR8][R8.64], R21 ;  /* 0x0000001508007986 */ /* 0x0007e4000c101908 */
.L_x_17:
[----:B------:R-:W-:Y:S05]  /*0ed0*/  BSYNC.RECONVERGENT B0 ;  /* 0x0000000000007941 */ /* 0x000fea0003800200 */
.L_x_16:
[----:B------:R-:W-:Y:S06]  /*0ee0*/  BAR.SYNC.DEFER_BLOCKING 0x0 ;  /* 0x0000000000007b1d */ /* 0x000fec0000010000 */
[----:B------:R-:W-:Y:S01]  /*0ef0*/  BSSY.RECONVERGENT B0, `(.L_x_18) ;  /* 0x000000b000007945 */ /* 0x000fe20003800200 */
[----:B------:R-:W4:Y:S04]  /*0f00*/  LDS R7, [R4] ;  /* 0x0000000004077984 */ /* 0x000f280000000800 */
[----:B----4-:R-:W-:Y:S04]  /*0f10*/  STS [R2], R7 ;  /* 0x0000000702007388 */ /* 0x010fe80000000800 */
[----:B--23--:R-:W2:Y:S04]  /*0f20*/  LDS R9, [R6] ;  /* 0x0000000006097984 */ /* 0x00cea80000000800 */
[----:B--2---:R2:W-:Y:S01]  /*0f30*/  STS [R4], R9 ;  /* 0x0000000904007388 */ /* 0x0045e20000000800 */
[----:B------:R-:W-:Y:S05]  /*0f40*/  @!P0 BRA `(.L_x_19) ;  /* 0x0000000000148947 */ /* 0x000fea0003800000 */
[----:B--2---:R-:W2:Y:S01]  /*0f50*/  LDC.64 R8, c[0x0][0x380] ;  /* 0x0000e000ff087b82 */ /* 0x004ea20000000a00 */
[----:B------:R-:W-:-:S04]  /*0f60*/  IMAD R3, R3, 0x16e360, R0 ;  /* 0x0016e36003037824 */ /* 0x000fc800078e0200 */
[----:B--2---:R-:W-:-:S06]  /*0f70*/  IMAD.WIDE.U32 R8, R3, 0x4, R8 ;  /* 0x0000000403087825 */ /* 0x004fcc00078e0008 */
[----:B------:R-:W2:Y:S04]  /*0f80*/  LDG.E R9, desc[UR8][R8.64+0x5b8d80] ;  /* 0x5b8d800808097981 */ /* 0x000ea8000c1e1900 */
[----:B--2---:R3:W-:Y:S02]  /*0f90*/  STS [R6], R9 ;  /* 0x0000000906007388 */ /* 0x0047e40000000800 */
.L_x_19:
[----:B------:R-:W-:Y:S05]  /*0fa0*/  BSYNC.RECONVERGENT B0 ;  /* 0x0000000000007941 */ /* 0x000fea0003800200 */
.L_x_18:
[----:B------:R-:W-:Y:S06]  /*0fb0*/  BAR.SYNC.DEFER_BLOCKING 0x0 ;  /* 0x0000000000007b1d */ /* 0x000fec0000010000 */
[----:B------:R-:W-:Y:S04]  /*0fc0*/  BSSY.RECONVERGENT B0, `(.L_x_20) ;  /* 0x0000017000007945 */ /* 0x000fe80003800200 */
[----:B------:R-:W-:Y:S05]  /*0fd0*/  @!P2 BRA `(.L_x_21) ;  /* 0x000000000054a947 */ /* 0x000fea0003800000 */
[----:B------:R-:W4:Y:S01]  /*0fe0*/  LDS R7, [R2] ;  /* 0x0000000002077984 */ /* 0x000f220000000800 */
[----:B------:R-:W4:Y:S01]  /*0ff0*/  LDCU.128 UR4, c[0x3][URZ] ;  /* 0x00c00000ff0477ac */ /* 0x000f220008000c00 */
[----:B--23--:R-:W2:Y:S01]  /*1000*/  LDC.64 R8, c[0x0][0x388] ;  /* 0x0000e200ff087b82 */ /* 0x00cea20000000a00 */
[----:B------:R-:W-:Y:S01]  /*1010*/  IMAD R5, R5, 0x3d090, R0 ;  /* 0x0003d09005057824 */ /* 0x000fe200078e0200 */
[----:B------:R-:W3:Y:S01]  /*1020*/  LDS R3, [R4] ;  /* 0x0000000004037984 */ /* 0x000ee20000000800 */
[----:B------:R-:W5:Y:S03]  /*1030*/  LDCU.64 UR10, c[0x3][0x10] ;  /* 0x00c00200ff0a77ac */ /* 0x000f660008000a00 */
[----:B------:R-:W0:Y:S04]  /*1040*/  LDS R12, [R6] ;  /* 0x00000000060c7984 */ /* 0x000e280000000800 */
[----:B------:R-:W1:Y:S04]  /*1050*/  LDS R14, [R4+-0x20] ;  /* 0xffffe000040e7984 */ /* 0x000e680000000800 */
[----:B------:R-:W5:Y:S04]  /*1060*/  LDS R16, [R4+0x20] ;  /* 0x0000200004107984 */ /* 0x000f680000000800 */
[----:B------:R-:W5:Y:S04]  /*1070*/  LDS R18, [R4+-0x4] ;  /* 0xfffffc0004127984 */ /* 0x000f680000000800 */
[----:B------:R-:W5:Y:S01]  /*1080*/  LDS R20, [R4+0x4] ;  /* 0x0000040004147984 */ /* 0x000f620000000800 */
[----:B--2---:R-:W-:-:S04]  /*1090*/  IMAD.WIDE.U32 R8, R5, 0x4, R8 ;  /* 0x0000000405087825 */ /* 0x004fc800078e0008 */
[----:B----4-:R-:W-:-:S04]  /*10a0*/  FMUL R10, R7, UR5 ;  /* 0x00000005070a7c20 */ /* 0x010fc80008400000 */
[----:B---3--:R-:W-:Y:S01]  /*10b0*/  FFMA R3, R3, UR4, R10 ;  /* 0x0000000403037c23 */ /* 0x008fe2000800000a */
[----:B------:R-:W2:Y:S03]  /*10c0*/  LDCU UR4, c[0x3][0x18] ;  /* 0x00c00300ff0477ac */ /* 0x000ea60008000800 */
[----:B0-----:R-:W-:-:S04]  /*10d0*/  FFMA R3, R12, UR6, R3 ;  /* 0x000000060c037c23 */ /* 0x001fc80008000003 */
[----:B-1----:R-:W-:-:S04]  /*10e0*/  FFMA R3, R14, UR7, R3 ;  /* 0x000000070e037c23 */ /* 0x002fc80008000003 */
[----:B-----5:R-:W-:-:S04]  /*10f0*/  FFMA R3, R16, UR10, R3 ;  /* 0x0000000a10037c23 */ /* 0x020fc80008000003 */
[----:B------:R-:W-:-:S04]  /*1100*/  FFMA R3, R18, UR11, R3 ;  /* 0x0000000b12037c23 */ /* 0x000fc80008000003 */
[----:B--2---:R-:W-:-:S05]  /*1110*/  FFMA R3, R20, UR4, R3 ;  /* 0x0000000414037c23 */ /* 0x004fca0008000003 */
[----:B------:R4:W-:Y:S02]  /*1120*/  STG.E desc[UR8][R8.64], R3 ;  /* 0x0000000308007986 */ /* 0x0009e4000c101908 */
.L_x_21:
[----:B------:R-:W-:Y:S05]  /*1130*/  BSYNC.RECONVERGENT B0 ;  /* 0x0000000000007941 */ /* 0x000fea0003800200 */
.L_x_20:
[----:B------:R-:W-:Y:S06]  /*1140*/  BAR.SYNC.DEFER_BLOCKING 0x0 ;  /* 0x0000000000007b1d */ /* 0x000fec0000010000 */
[----:B----4-:R-:W4:Y:S04]  /*1150*/  LDS R3, [R4] ;  /* 0x0000000004037984 */ /* 0x010f280000000800 */
[----:B----4-:R-:W-:Y:S04]  /*1160*/  STS [R2], R3 ;  /* 0x0000000302007388 */ /* 0x010fe80000000800 */
[----:B------:R-:W4:Y:S04]  /*1170*/  LDS R5, [R6] ;  /* 0x0000000006057984 */ /* 0x000f280000000800 */
[----:B----4-:R-:W-:Y:S01]  /*1180*/  STS [R4], R5 ;  /* 0x0000000504007388 */ /* 0x010fe20000000800 */
[----:B------:R-:W-:Y:S05]  /*1190*/  EXIT ;  /* 0x000000000000794d */ /* 0x000fea0003800000 */
.L_x_22:
[----:B------:R-:W-:-:S00]  /*11a0*/  BRA `(.L_x_22) ;  /* 0xfffffffc00fc7947 */ /* 0x000fc0000383ffff */
[----:B------:R-:W-:-:S00]  /*11b0*/  NOP ;  /* 0x0000000000007918 */ /* 0x000fc00000000000 */
        /* <DEDUP_REMOVED lines=12> */
.L_x_23:


//--------------------- .nv.shared._Z32tiled_stencil_plane_sweep_kernelPfS_ --------------------------
	.section	.nv.shared._Z32tiled_stencil_plane_sweep_kernelPfS_,"aw",@nobits
	.sectionflags	@""
	.align	4
.nv.shared._Z32tiled_stencil_plane_sweep_kernelPfS_:
	.zero		1792


//--------------------- .nv.shared.reserved.0     --------------------------
	.section	.nv.shared.reserved.0,"aw",@nobits
	.weak		__nv_reservedSMEM_offset_0_alias
	.size		__nv_reservedSMEM_offset_0_alias, 0, 64
	.other		__nv_reservedSMEM_offset_0_alias,@"STO_CUDA_RESERVED_SHARED STV_DEFAULT"
__nv_reservedSMEM_offset_0_alias:
	.zero		0
	.zero		64


//--------------------- .nv.constant0._Z32tiled_stencil_plane_sweep_kernelPfS_ --------------------------
	.section	.nv.constant0._Z32tiled_stencil_plane_sweep_kernelPfS_,"a",@progbits
	.sectionflags	@""
	.align	4
.nv.constant0._Z32tiled_stencil_plane_sweep_kernelPfS_:
	.zero		912


//--------------------- SYMBOLS --------------------------

	.type		.nv.reservedSmem.offset0,@object
	.size		.nv.reservedSmem.offset0,0x4
	.type		.nv.reservedSmem.cap,@object
	.size		.nv.reservedSmem.cap,0x4
